//
// Generated by NVIDIA NVVM Compiler
//
// Compiler Build ID: CL-36424714
// Cuda compilation tools, release 13.0, V13.0.88
// Based on NVVM 20.0.0
//

.version 9.0
.target sm_100
.address_size 64

	// .globl	_Z3addPdS_S_

.visible .entry _Z3addPdS_S_(
	.param .u64 .ptr .align 1 _Z3addPdS_S__param_0,
	.param .u64 .ptr .align 1 _Z3addPdS_S__param_1,
	.param .u64 .ptr .align 1 _Z3addPdS_S__param_2
)
{
	.reg .b32 	%r<2>;
	.reg .b64 	%rd<11>;
	.reg .b64 	%fd<4>;

	ld.param.u64 	%rd1, [_Z3addPdS_S__param_0];
	ld.param.u64 	%rd2, [_Z3addPdS_S__param_1];
	ld.param.u64 	%rd3, [_Z3addPdS_S__param_2];
	cvta.to.global.u64 	%rd4, %rd3;
	cvta.to.global.u64 	%rd5, %rd2;
	cvta.to.global.u64 	%rd6, %rd1;
	mov.u32 	%r1, %tid.x;
	mul.wide.u32 	%rd7, %r1, 8;
	add.s64 	%rd8, %rd6, %rd7;
	ld.global.f64 	%fd1, [%rd8];
	add.s64 	%rd9, %rd5, %rd7;
	ld.global.f64 	%fd2, [%rd9];
	add.f64 	%fd3, %fd1, %fd2;
	add.s64 	%rd10, %rd4, %rd7;
	st.global.f64 	[%rd10], %fd3;
	ret;

}


// ===== COMPILED SASS (sm_100) =====

	.target	sm_100

	.elftype	@"ET_EXEC"


//--------------------- .note.nv.tkinfo           --------------------------
	.section	.note.nv.tkinfo,"",@"SHT_NOTE"
	.sectionflags	@"SHF_NOTE_NV_TKINFO"
	.tkinfo
        /*0018*/ 	.word	0x00000002
        /*0030*/ 	.string	""
        /*0030*/ 	.string	"ptxas"
        /*0030*/ 	.string	"Cuda compilation tools, release 13.0, V13.0.88"
        /*0030*/ 	.string	"Build cuda_13.0.r13.0/compiler.36424714_0"
        /*0030*/ 	.string	"-arch sm_100 -m 64 "



//--------------------- .note.nv.cuinfo           --------------------------
	.section	.note.nv.cuinfo,"",@"SHT_NOTE"
	.sectionflags	@"SHF_NOTE_NV_CUINFO"
        /*0018*/ 	.short	0x0002
        /*001a*/ 	.short	0x0064
        /*001c*/ 	.short	0x0082
	.zero		2


//--------------------- .nv.info                  --------------------------
	.section	.nv.info,"",@"SHT_CUDA_INFO"
	.align	4


	//----- nvinfo : EIATTR_REGCOUNT
	.align		4
        /*0000*/ 	.byte	0x04, 0x2f
        /*0002*/ 	.short	(.L_1 - .L_0)
	.align		4
.L_0:
        /*0004*/ 	.word	index@(_Z3addPdS_S_)
        /*0008*/ 	.word	0x0000000e


	//----- nvinfo : EIATTR_FRAME_SIZE
	.align		4
.L_1:
        /*000c*/ 	.byte	0x04, 0x11
        /*000e*/ 	.short	(.L_3 - .L_2)
	.align		4
.L_2:
        /*0010*/ 	.word	index@(_Z3addPdS_S_)
        /*0014*/ 	.word	0x00000000


	//----- nvinfo : EIATTR_MIN_STACK_SIZE
	.align		4
.L_3:
        /*0018*/ 	.byte	0x04, 0x12
        /*001a*/ 	.short	(.L_5 - .L_4)
	.align		4
.L_4:
        /*001c*/ 	.word	index@(_Z3addPdS_S_)
        /*0020*/ 	.word	0x00000000
.L_5:


//--------------------- .nv.compat                --------------------------
	.section	.nv.compat,"",@"SHT_CUDA_COMPAT_INFO"
	.align	4
        /*0000*/ 	.byte	0x02, 0x09, 0x00, 0x00, 0x02, 0x02, 0x01, 0x00, 0x02, 0x05, 0x05, 0x00, 0x03, 0x07, 0x01, 0x01
        /*0010*/ 	.byte	0x02, 0x03, 0x00, 0x00, 0x02, 0x06, 0x01, 0x00, 0x04, 0x0b, 0x08, 0x00, 0x01, 0x00, 0x00, 0x00
        /*0020*/ 	.byte	0x00, 0x00, 0x00, 0x00


//--------------------- .nv.info._Z3addPdS_S_     --------------------------
	.section	.nv.info._Z3addPdS_S_,"",@"SHT_CUDA_INFO"
	.sectionflags	@""
	.align	4


	//----- nvinfo : EIATTR_CUDA_API_VERSION
	.align		4
        /*0000*/ 	.byte	0x04, 0x37
        /*0002*/ 	.short	(.L_7 - .L_6)
.L_6:
        /*0004*/ 	.word	0x00000082


	//----- nvinfo : EIATTR_KPARAM_INFO
	.align		4
.L_7:
        /*0008*/ 	.byte	0x04, 0x17
        /*000a*/ 	.short	(.L_9 - .L_8)
.L_8:
        /*000c*/ 	.word	0x00000000
        /*0010*/ 	.short	0x0002
        /*0012*/ 	.short	0x0010
        /*0014*/ 	.byte	0x00, 0xf5, 0x21, 0x00


	//----- nvinfo : EIATTR_KPARAM_INFO
	.align		4
.L_9:
        /*0018*/ 	.byte	0x04, 0x17
        /*001a*/ 	.short	(.L_11 - .L_10)
.L_10:
        /*001c*/ 	.word	0x00000000
        /*0020*/ 	.short	0x0001
        /*0022*/ 	.short	0x0008
        /*0024*/ 	.byte	0x00, 0xf5, 0x21, 0x00


	//----- nvinfo : EIATTR_KPARAM_INFO
	.align		4
.L_11:
        /*0028*/ 	.byte	0x04, 0x17
        /*002a*/ 	.short	(.L_13 - .L_12)
.L_12:
        /*002c*/ 	.word	0x00000000
        /*0030*/ 	.short	0x0000
        /*0032*/ 	.short	0x0000
        /*0034*/ 	.byte	0x00, 0xf5, 0x21, 0x00


	//----- nvinfo : EIATTR_SPARSE_MMA_MASK
	.align		4
.L_13:
        /*0038*/ 	.byte	0x03, 0x50
        /*003a*/ 	.short	0x0000


	//----- nvinfo : EIATTR_MAXREG_COUNT
	.align		4
        /*003c*/ 	.byte	0x03, 0x1b
        /*003e*/ 	.short	0x00ff


	//----- nvinfo : EIATTR_MERCURY_ISA_VERSION
	.align		4
        /*0040*/ 	.byte	0x03, 0x5f
        /*0042*/ 	.short	0x0101


	//----- nvinfo : EIATTR_VRC_CTA_INIT_COUNT
	.align		4
        /*0044*/ 	.byte	0x02, 0x4a
	.zero		1
	.zero		1


	//----- nvinfo : EIATTR_EXIT_INSTR_OFFSETS
	.align		4
        /*0048*/ 	.byte	0x04, 0x1c
        /*004a*/ 	.short	(.L_15 - .L_14)


	//   ....[0]....
.L_14:
        /*004c*/ 	.word	0x000000d0


	//----- nvinfo : EIATTR_CBANK_PARAM_SIZE
	.align		4
.L_15:
        /*0050*/ 	.byte	0x03, 0x19
        /*0052*/ 	.short	0x0018


	//----- nvinfo : EIATTR_PARAM_CBANK
	.align		4
        /*0054*/ 	.byte	0x04, 0x0a
        /*0056*/ 	.short	(.L_17 - .L_16)
	.align		4
.L_16:
        /*0058*/ 	.word	index@(.nv.constant0._Z3addPdS_S_)
        /*005c*/ 	.short	0x0380
        /*005e*/ 	.short	0x0018


	//----- nvinfo : EIATTR_SW_WAR
	.align		4
.L_17:
        /*0060*/ 	.byte	0x04, 0x36
        /*0062*/ 	.short	(.L_19 - .L_18)
.L_18:
        /*0064*/ 	.word	0x00000008
.L_19:


//--------------------- .nv.callgraph             --------------------------
	.section	.nv.callgraph,"",@"SHT_CUDA_CALLGRAPH"
	.align	4
	.sectionentsize	8
	.align		4
        /*0000*/ 	.word	0x00000000
	.align		4
        /*0004*/ 	.word	0xffffffff
	.align		4
        /*0008*/ 	.word	0x00000000
	.align		4
        /*000c*/ 	.word	0xfffffffe
	.align		4
        /*0010*/ 	.word	0x00000000
	.align		4
        /*0014*/ 	.word	0xfffffffd
	.align		4
        /*0018*/ 	.word	0x00000000
	.align		4
        /*001c*/ 	.word	0xfffffffc


//--------------------- .text._Z3addPdS_S_        --------------------------
	.section	.text._Z3addPdS_S_,"ax",@progbits
	.align	128
        .global         _Z3addPdS_S_
        .type           _Z3addPdS_S_,@function
        .size           _Z3addPdS_S_,(.L_x_1 - _Z3addPdS_S_)
        .other          _Z3addPdS_S_,@"STO_CUDA_ENTRY STV_DEFAULT"
_Z3addPdS_S_:
.text._Z3addPdS_S_:
[----:B------:R-:W-:Y:S01]  /*0000*/  LDC R1, c[0x0][0x37c] ;  /* 0x0000df00ff017b82 */ /* 0x000fe20000000800 */
[----:B------:R-:W0:Y:S07]  /*0010*/  S2R R11, SR_TID.X ;  /* 0x00000000000b7919 */ /* 0x000e2e0000002100 */
[----:B------:R-:W0:Y:S01]  /*0020*/  LDC.64 R2, c[0x0][0x380] ;  /* 0x0000e000ff027b82 */ /* 0x000e220000000a00 */
[----:B------:R-:W1:Y:S07]  /*0030*/  LDCU.64 UR4, c[0x0][0x358] ;  /* 0x00006b00ff0477ac */ /* 0x000e6e0008000a00 */
[----:B------:R-:W2:Y:S08]  /*0040*/  LDC.64 R4, c[0x0][0x388] ;  /* 0x0000e200ff047b82 */ /* 0x000eb00000000a00 */
[----:B------:R-:W3:Y:S01]  /*0050*/  LDC.64 R8, c[0x0][0x390] ;  /* 0x0000e400ff087b82 */ /* 0x000ee20000000a00 */
[----:B0-----:R-:W-:-:S04]  /*0060*/  IMAD.WIDE.U32 R2, R11, 0x8, R2 ;  /* 0x000000080b027825 */ /* 0x001fc800078e0002 */
[C---:B--2---:R-:W-:Y:S02]  /*0070*/  IMAD.WIDE.U32 R4, R11.reuse, 0x8, R4 ;  /* 0x000000080b047825 */ /* 0x044fe400078e0004 */
[----:B-1----:R-:W2:Y:S04]  /*0080*/  LDG.E.64 R2, desc[UR4][R2.64] ;  /* 0x0000000402027981 */ /* 0x002ea8000c1e1b00 */
[----:B------:R-:W2:Y:S01]  /*0090*/  LDG.E.64 R4, desc[UR4][R4.64] ;  /* 0x0000000404047981 */ /* 0x000ea2000c1e1b00 */
[----:B---3--:R-:W-:Y:S01]  /*00a0*/  IMAD.WIDE.U32 R8, R11, 0x8, R8 ;  /* 0x000000080b087825 */ /* 0x008fe200078e0008 */
[----:B--2---:R-:W-:-:S07]  /*00b0*/  DADD R6, R2, R4 ;  /* 0x0000000002067229 */ /* 0x004fce0000000004 */
[----:B------:R-:W-:Y:S01]  /*00c0*/  STG.E.64 desc[UR4][R8.64], R6 ;  /* 0x0000000608007986 */ /* 0x000fe2000c101b04 */
[----:B------:R-:W-:Y:S05]  /*00d0*/  EXIT ;  /* 0x000000000000794d */ /* 0x000fea0003800000 */
.L_x_0:
[----:B------:R-:W-:-:S00]  /*00e0*/  BRA `(.L_x_0) ;  /* 0xfffffffc00fc7947 */ /* 0x000fc0000383ffff */
[----:B------:R-:W-:-:S00]  /*00f0*/  NOP ;  /* 0x0000000000007918 */ /* 0x000fc00000000000 */
        /* <DEDUP_REMOVED lines=8> */
.L_x_1:


//--------------------- .nv.shared.reserved.0     --------------------------
	.section	.nv.shared.reserved.0,"aw",@nobits
	.weak		__nv_reservedSMEM_offset_0_alias
	.size		__nv_reservedSMEM_offset_0_alias, 0, 64
	.other		__nv_reservedSMEM_offset_0_alias,@"STO_CUDA_RESERVED_SHARED STV_DEFAULT"
__nv_reservedSMEM_offset_0_alias:
	.zero		0
	.zero		64


//--------------------- .nv.constant0._Z3addPdS_S_ --------------------------
	.section	.nv.constant0._Z3addPdS_S_,"a",@progbits
	.sectionflags	@""
	.align	4
.nv.constant0._Z3addPdS_S_:
	.zero		920


//--------------------- SYMBOLS --------------------------

	.type		.nv.reservedSmem.offset0,@object
	.size		.nv.reservedSmem.offset0,0x4
